//
// Generated by NVIDIA NVVM Compiler
//
// Compiler Build ID: CL-36424714
// Cuda compilation tools, release 13.0, V13.0.88
// Based on NVVM 20.0.0
//

.version 9.0
.target sm_100
.address_size 64

	// .globl	_Z19Multiply_Matrix_GPUPfS_S_ii

.visible .entry _Z19Multiply_Matrix_GPUPfS_S_ii(
	.param .u64 .ptr .align 1 _Z19Multiply_Matrix_GPUPfS_S_ii_param_0,
	.param .u64 .ptr .align 1 _Z19Multiply_Matrix_GPUPfS_S_ii_param_1,
	.param .u64 .ptr .align 1 _Z19Multiply_Matrix_GPUPfS_S_ii_param_2,
	.param .u32 _Z19Multiply_Matrix_GPUPfS_S_ii_param_3,
	.param .u32 _Z19Multiply_Matrix_GPUPfS_S_ii_param_4
)
{
	.reg .pred 	%p<10>;
	.reg .b32 	%r<42>;
	.reg .b32 	%f<68>;
	.reg .b64 	%rd<53>;

	ld.param.u64 	%rd11, [_Z19Multiply_Matrix_GPUPfS_S_ii_param_0];
	ld.param.u64 	%rd12, [_Z19Multiply_Matrix_GPUPfS_S_ii_param_1];
	ld.param.u32 	%r19, [_Z19Multiply_Matrix_GPUPfS_S_ii_param_3];
	ld.param.u32 	%r18, [_Z19Multiply_Matrix_GPUPfS_S_ii_param_4];
	cvta.to.global.u64 	%rd1, %rd12;
	cvta.to.global.u64 	%rd2, %rd11;
	mov.u32 	%r20, %ctaid.x;
	mov.u32 	%r21, %ctaid.y;
	mov.u32 	%r22, %tid.x;
	mov.u32 	%r23, %tid.y;
	mul.lo.s32 	%r24, %r19, %r21;
	mul.lo.s32 	%r25, %r18, %r23;
	mad.lo.s32 	%r1, %r24, %r18, %r25;
	mad.lo.s32 	%r2, %r19, %r20, %r22;
	setp.lt.s32 	%p1, %r18, 1;
	mov.f32 	%f67, 0f00000000;
	@%p1 bra 	$L__BB0_12;
	and.b32  	%r3, %r18, 7;
	setp.lt.u32 	%p2, %r18, 8;
	mov.f32 	%f67, 0f00000000;
	mov.b32 	%r40, 0;
	@%p2 bra 	$L__BB0_4;
	and.b32  	%r40, %r18, 2147483640;
	neg.s32 	%r38, %r40;
	mul.wide.u32 	%rd13, %r18, 4;
	add.s64 	%rd3, %rd1, %rd13;
	mul.wide.u32 	%rd14, %r18, 8;
	add.s64 	%rd4, %rd1, %rd14;
	mul.wide.u32 	%rd15, %r18, 12;
	add.s64 	%rd5, %rd1, %rd15;
	mul.wide.u32 	%rd16, %r18, 16;
	add.s64 	%rd6, %rd1, %rd16;
	mul.wide.u32 	%rd17, %r18, 20;
	add.s64 	%rd7, %rd1, %rd17;
	mul.wide.u32 	%rd18, %r18, 24;
	add.s64 	%rd8, %rd1, %rd18;
	mul.wide.u32 	%rd19, %r18, 28;
	add.s64 	%rd9, %rd1, %rd19;
	mov.f32 	%f67, 0f00000000;
	shl.b32 	%r27, %r18, 3;
	mov.u32 	%r36, %r1;
	mov.u32 	%r37, %r2;
$L__BB0_3:
	.pragma "nounroll";
	mul.wide.s32 	%rd20, %r37, 4;
	add.s64 	%rd21, %rd3, %rd20;
	add.s64 	%rd22, %rd4, %rd20;
	add.s64 	%rd23, %rd5, %rd20;
	add.s64 	%rd24, %rd6, %rd20;
	add.s64 	%rd25, %rd7, %rd20;
	add.s64 	%rd26, %rd8, %rd20;
	add.s64 	%rd27, %rd9, %rd20;
	add.s64 	%rd28, %rd1, %rd20;
	mul.wide.s32 	%rd29, %r36, 4;
	add.s64 	%rd30, %rd2, %rd29;
	ld.global.f32 	%f17, [%rd30];
	ld.global.f32 	%f18, [%rd28];
	fma.rn.f32 	%f19, %f17, %f18, %f67;
	ld.global.f32 	%f20, [%rd30+4];
	ld.global.f32 	%f21, [%rd21];
	fma.rn.f32 	%f22, %f20, %f21, %f19;
	ld.global.f32 	%f23, [%rd30+8];
	ld.global.f32 	%f24, [%rd22];
	fma.rn.f32 	%f25, %f23, %f24, %f22;
	ld.global.f32 	%f26, [%rd30+12];
	ld.global.f32 	%f27, [%rd23];
	fma.rn.f32 	%f28, %f26, %f27, %f25;
	ld.global.f32 	%f29, [%rd30+16];
	ld.global.f32 	%f30, [%rd24];
	fma.rn.f32 	%f31, %f29, %f30, %f28;
	ld.global.f32 	%f32, [%rd30+20];
	ld.global.f32 	%f33, [%rd25];
	fma.rn.f32 	%f34, %f32, %f33, %f31;
	ld.global.f32 	%f35, [%rd30+24];
	ld.global.f32 	%f36, [%rd26];
	fma.rn.f32 	%f37, %f35, %f36, %f34;
	ld.global.f32 	%f38, [%rd30+28];
	ld.global.f32 	%f39, [%rd27];
	fma.rn.f32 	%f67, %f38, %f39, %f37;
	add.s32 	%r38, %r38, 8;
	add.s32 	%r37, %r37, %r27;
	add.s32 	%r36, %r36, 8;
	setp.ne.s32 	%p3, %r38, 0;
	@%p3 bra 	$L__BB0_3;
$L__BB0_4:
	setp.eq.s32 	%p4, %r3, 0;
	@%p4 bra 	$L__BB0_12;
	and.b32  	%r13, %r18, 3;
	setp.lt.u32 	%p5, %r3, 4;
	@%p5 bra 	$L__BB0_7;
	add.s32 	%r28, %r1, %r40;
	mul.wide.s32 	%rd31, %r28, 4;
	add.s64 	%rd32, %rd2, %rd31;
	ld.global.f32 	%f41, [%rd32];
	mad.lo.s32 	%r29, %r40, %r18, %r2;
	mul.wide.s32 	%rd33, %r29, 4;
	add.s64 	%rd34, %rd1, %rd33;
	ld.global.f32 	%f42, [%rd34];
	fma.rn.f32 	%f43, %f41, %f42, %f67;
	ld.global.f32 	%f44, [%rd32+4];
	mul.wide.u32 	%rd35, %r18, 4;
	add.s64 	%rd36, %rd34, %rd35;
	ld.global.f32 	%f45, [%rd36];
	fma.rn.f32 	%f46, %f44, %f45, %f43;
	ld.global.f32 	%f47, [%rd32+8];
	add.s64 	%rd37, %rd36, %rd35;
	ld.global.f32 	%f48, [%rd37];
	fma.rn.f32 	%f49, %f47, %f48, %f46;
	ld.global.f32 	%f50, [%rd32+12];
	add.s64 	%rd38, %rd37, %rd35;
	ld.global.f32 	%f51, [%rd38];
	fma.rn.f32 	%f67, %f50, %f51, %f49;
	add.s32 	%r40, %r40, 4;
$L__BB0_7:
	setp.eq.s32 	%p6, %r13, 0;
	@%p6 bra 	$L__BB0_12;
	setp.eq.s32 	%p7, %r13, 1;
	@%p7 bra 	$L__BB0_10;
	add.s32 	%r30, %r1, %r40;
	mul.wide.s32 	%rd39, %r30, 4;
	add.s64 	%rd40, %rd2, %rd39;
	ld.global.f32 	%f53, [%rd40];
	mad.lo.s32 	%r31, %r40, %r18, %r2;
	mul.wide.s32 	%rd41, %r31, 4;
	add.s64 	%rd42, %rd1, %rd41;
	ld.global.f32 	%f54, [%rd42];
	fma.rn.f32 	%f55, %f53, %f54, %f67;
	ld.global.f32 	%f56, [%rd40+4];
	mul.wide.u32 	%rd43, %r18, 4;
	add.s64 	%rd44, %rd42, %rd43;
	ld.global.f32 	%f57, [%rd44];
	fma.rn.f32 	%f67, %f56, %f57, %f55;
	add.s32 	%r40, %r40, 2;
$L__BB0_10:
	and.b32  	%r32, %r18, 1;
	setp.eq.b32 	%p8, %r32, 1;
	not.pred 	%p9, %p8;
	@%p9 bra 	$L__BB0_12;
	add.s32 	%r33, %r1, %r40;
	mul.wide.s32 	%rd45, %r33, 4;
	add.s64 	%rd46, %rd2, %rd45;
	ld.global.f32 	%f58, [%rd46];
	mad.lo.s32 	%r34, %r40, %r18, %r2;
	mul.wide.s32 	%rd47, %r34, 4;
	add.s64 	%rd48, %rd1, %rd47;
	ld.global.f32 	%f59, [%rd48];
	fma.rn.f32 	%f67, %f58, %f59, %f67;
$L__BB0_12:
	ld.param.u64 	%rd52, [_Z19Multiply_Matrix_GPUPfS_S_ii_param_2];
	cvta.to.global.u64 	%rd49, %rd52;
	add.s32 	%r35, %r1, %r2;
	mul.wide.s32 	%rd50, %r35, 4;
	add.s64 	%rd51, %rd49, %rd50;
	st.global.f32 	[%rd51], %f67;
	ret;

}


// ===== COMPILED SASS (sm_100) =====

	.target	sm_100

	.elftype	@"ET_EXEC"


//--------------------- .note.nv.tkinfo           --------------------------
	.section	.note.nv.tkinfo,"",@"SHT_NOTE"
	.sectionflags	@"SHF_NOTE_NV_TKINFO"
	.tkinfo
        /*0018*/ 	.word	0x00000002
        /*0030*/ 	.string	""
        /*0030*/ 	.string	"ptxas"
        /*0030*/ 	.string	"Cuda compilation tools, release 13.0, V13.0.88"
        /*0030*/ 	.string	"Build cuda_13.0.r13.0/compiler.36424714_0"
        /*0030*/ 	.string	"-arch sm_100 -m 64 "



//--------------------- .note.nv.cuinfo           --------------------------
	.section	.note.nv.cuinfo,"",@"SHT_NOTE"
	.sectionflags	@"SHF_NOTE_NV_CUINFO"
        /*0018*/ 	.short	0x0002
        /*001a*/ 	.short	0x0064
        /*001c*/ 	.short	0x0082
	.zero		2


//--------------------- .nv.info                  --------------------------
	.section	.nv.info,"",@"SHT_CUDA_INFO"
	.align	4


	//----- nvinfo : EIATTR_REGCOUNT
	.align		4
        /*0000*/ 	.byte	0x04, 0x2f
        /*0002*/ 	.short	(.L_1 - .L_0)
	.align		4
.L_0:
        /*0004*/ 	.word	index@(_Z19Multiply_Matrix_GPUPfS_S_ii)
        /*0008*/ 	.word	0x00000020


	//----- nvinfo : EIATTR_FRAME_SIZE
	.align		4
.L_1:
        /*000c*/ 	.byte	0x04, 0x11
        /*000e*/ 	.short	(.L_3 - .L_2)
	.align		4
.L_2:
        /*0010*/ 	.word	index@(_Z19Multiply_Matrix_GPUPfS_S_ii)
        /*0014*/ 	.word	0x00000000


	//----- nvinfo : EIATTR_MIN_STACK_SIZE
	.align		4
.L_3:
        /*0018*/ 	.byte	0x04, 0x12
        /*001a*/ 	.short	(.L_5 - .L_4)
	.align		4
.L_4:
        /*001c*/ 	.word	index@(_Z19Multiply_Matrix_GPUPfS_S_ii)
        /*0020*/ 	.word	0x00000000
.L_5:


//--------------------- .nv.compat                --------------------------
	.section	.nv.compat,"",@"SHT_CUDA_COMPAT_INFO"
	.align	4
        /*0000*/ 	.byte	0x02, 0x09, 0x00, 0x00, 0x02, 0x02, 0x01, 0x00, 0x02, 0x05, 0x05, 0x00, 0x03, 0x07, 0x01, 0x01
        /*0010*/ 	.byte	0x02, 0x03, 0x00, 0x00, 0x02, 0x06, 0x01, 0x00, 0x04, 0x0b, 0x08, 0x00, 0x09, 0x00, 0x00, 0x00
        /*0020*/ 	.byte	0x00, 0x00, 0x00, 0x00


//--------------------- .nv.info._Z19Multiply_Matrix_GPUPfS_S_ii --------------------------
	.section	.nv.info._Z19Multiply_Matrix_GPUPfS_S_ii,"",@"SHT_CUDA_INFO"
	.sectionflags	@""
	.align	4


	//----- nvinfo : EIATTR_CUDA_API_VERSION
	.align		4
        /*0000*/ 	.byte	0x04, 0x37
        /*0002*/ 	.short	(.L_7 - .L_6)
.L_6:
        /*0004*/ 	.word	0x00000082


	//----- nvinfo : EIATTR_KPARAM_INFO
	.align		4
.L_7:
        /*0008*/ 	.byte	0x04, 0x17
        /*000a*/ 	.short	(.L_9 - .L_8)
.L_8:
        /*000c*/ 	.word	0x00000000
        /*0010*/ 	.short	0x0004
        /*0012*/ 	.short	0x001c
        /*0014*/ 	.byte	0x00, 0xf0, 0x11, 0x00


	//----- nvinfo : EIATTR_KPARAM_INFO
	.align		4
.L_9:
        /*0018*/ 	.byte	0x04, 0x17
        /*001a*/ 	.short	(.L_11 - .L_10)
.L_10:
        /*001c*/ 	.word	0x00000000
        /*0020*/ 	.short	0x0003
        /*0022*/ 	.short	0x0018
        /*0024*/ 	.byte	0x00, 0xf0, 0x11, 0x00


	//----- nvinfo : EIATTR_KPARAM_INFO
	.align		4
.L_11:
        /*0028*/ 	.byte	0x04, 0x17
        /*002a*/ 	.short	(.L_13 - .L_12)
.L_12:
        /*002c*/ 	.word	0x00000000
        /*0030*/ 	.short	0x0002
        /*0032*/ 	.short	0x0010
        /*0034*/ 	.byte	0x00, 0xf5, 0x21, 0x00


	//----- nvinfo : EIATTR_KPARAM_INFO
	.align		4
.L_13:
        /*0038*/ 	.byte	0x04, 0x17
        /*003a*/ 	.short	(.L_15 - .L_14)
.L_14:
        /*003c*/ 	.word	0x00000000
        /*0040*/ 	.short	0x0001
        /*0042*/ 	.short	0x0008
        /*0044*/ 	.byte	0x00, 0xf5, 0x21, 0x00


	//----- nvinfo : EIATTR_KPARAM_INFO
	.align		4
.L_15:
        /*0048*/ 	.byte	0x04, 0x17
        /*004a*/ 	.short	(.L_17 - .L_16)
.L_16:
        /*004c*/ 	.word	0x00000000
        /*0050*/ 	.short	0x0000
        /*0052*/ 	.short	0x0000
        /*0054*/ 	.byte	0x00, 0xf5, 0x21, 0x00


	//----- nvinfo : EIATTR_SPARSE_MMA_MASK
	.align		4
.L_17:
        /*0058*/ 	.byte	0x03, 0x50
        /*005a*/ 	.short	0x0000


	//----- nvinfo : EIATTR_MAXREG_COUNT
	.align		4
        /*005c*/ 	.byte	0x03, 0x1b
        /*005e*/ 	.short	0x00ff


	//----- nvinfo : EIATTR_MERCURY_ISA_VERSION
	.align		4
        /*0060*/ 	.byte	0x03, 0x5f
        /*0062*/ 	.short	0x0101


	//----- nvinfo : EIATTR_VRC_CTA_INIT_COUNT
	.align		4
        /*0064*/ 	.byte	0x02, 0x4a
	.zero		1
	.zero		1


	//----- nvinfo : EIATTR_EXIT_INSTR_OFFSETS
	.align		4
        /*0068*/ 	.byte	0x04, 0x1c
        /*006a*/ 	.short	(.L_19 - .L_18)


	//   ....[0]....
.L_18:
        /*006c*/ 	.word	0x000009c0


	//----- nvinfo : EIATTR_CBANK_PARAM_SIZE
	.align		4
.L_19:
        /*0070*/ 	.byte	0x03, 0x19
        /*0072*/ 	.short	0x0020


	//----- nvinfo : EIATTR_PARAM_CBANK
	.align		4
        /*0074*/ 	.byte	0x04, 0x0a
        /*0076*/ 	.short	(.L_21 - .L_20)
	.align		4
.L_20:
        /*0078*/ 	.word	index@(.nv.constant0._Z19Multiply_Matrix_GPUPfS_S_ii)
        /*007c*/ 	.short	0x0380
        /*007e*/ 	.short	0x0020


	//----- nvinfo : EIATTR_SW_WAR
	.align		4
.L_21:
        /*0080*/ 	.byte	0x04, 0x36
        /*0082*/ 	.short	(.L_23 - .L_22)
.L_22:
        /*0084*/ 	.word	0x00000008
.L_23:


//--------------------- .nv.callgraph             --------------------------
	.section	.nv.callgraph,"",@"SHT_CUDA_CALLGRAPH"
	.align	4
	.sectionentsize	8
	.align		4
        /*0000*/ 	.word	0x00000000
	.align		4
        /*0004*/ 	.word	0xffffffff
	.align		4
        /*0008*/ 	.word	0x00000000
	.align		4
        /*000c*/ 	.word	0xfffffffe
	.align		4
        /*0010*/ 	.word	0x00000000
	.align		4
        /*0014*/ 	.word	0xfffffffd
	.align		4
        /*0018*/ 	.word	0x00000000
	.align		4
        /*001c*/ 	.word	0xfffffffc


//--------------------- .text._Z19Multiply_Matrix_GPUPfS_S_ii --------------------------
	.section	.text._Z19Multiply_Matrix_GPUPfS_S_ii,"ax",@progbits
	.align	128
        .global         _Z19Multiply_Matrix_GPUPfS_S_ii
        .type           _Z19Multiply_Matrix_GPUPfS_S_ii,@function
        .size           _Z19Multiply_Matrix_GPUPfS_S_ii,(.L_x_5 - _Z19Multiply_Matrix_GPUPfS_S_ii)
        .other          _Z19Multiply_Matrix_GPUPfS_S_ii,@"STO_CUDA_ENTRY STV_DEFAULT"
_Z19Multiply_Matrix_GPUPfS_S_ii:
.text._Z19Multiply_Matrix_GPUPfS_S_ii:
[----:B------:R-:W-:Y:S01]  /*0000*/  LDC R1, c[0x0][0x37c] ;  /* 0x0000df00ff017b82 */ /* 0x000fe20000000800 */
[----:B------:R-:W0:Y:S07]  /*0010*/  S2R R13, SR_TID.Y ;  /* 0x00000000000d7919 */ /* 0x000e2e0000002200 */
[----:B------:R-:W1:Y:S01]  /*0020*/  S2UR UR4, SR_CTAID.Y ;  /* 0x00000000000479c3 */ /* 0x000e620000002600 */
[----:B------:R-:W2:Y:S01]  /*0030*/  LDCU.64 UR18, c[0x0][0x398] ;  /* 0x00007300ff1277ac */ /* 0x000ea20008000a00 */
[----:B------:R-:W-:Y:S01]  /*0040*/  HFMA2 R15, -RZ, RZ, 0, 0 ;  /* 0x00000000ff0f7431 */ /* 0x000fe200000001ff */
[----:B------:R-:W3:Y:S01]  /*0050*/  S2R R0, SR_TID.X ;  /* 0x0000000000007919 */ /* 0x000ee20000002100 */
[----:B------:R-:W4:Y:S04]  /*0060*/  LDCU.64 UR16, c[0x0][0x358] ;  /* 0x00006b00ff1077ac */ /* 0x000f280008000a00 */
[----:B------:R-:W3:Y:S01]  /*0070*/  S2UR UR5, SR_CTAID.X ;  /* 0x00000000000579c3 */ /* 0x000ee20000002500 */
[----:B--2---:R-:W-:Y:S01]  /*0080*/  UISETP.GE.AND UP0, UPT, UR19, 0x1, UPT ;  /* 0x000000011300788c */ /* 0x004fe2000bf06270 */
[----:B------:R-:W-:Y:S01]  /*0090*/  MOV R3, UR18 ;  /* 0x0000001200037c02 */ /* 0x000fe20008000f00 */
[----:B-1----:R-:W-:-:S06]  /*00a0*/  UIMAD UR4, UR4, UR18, URZ ;  /* 0x00000012040472a4 */ /* 0x002fcc000f8e02ff */
[----:B------:R-:W-:Y:S01]  /*00b0*/  MOV R2, UR4 ;  /* 0x0000000400027c02 */ /* 0x000fe20008000f00 */
[----:B0-----:R-:W-:Y:S02]  /*00c0*/  IMAD R13, R13, UR19, RZ ;  /* 0x000000130d0d7c24 */ /* 0x001fe4000f8e02ff */
[----:B---3--:R-:W-:Y:S02]  /*00d0*/  IMAD R0, R3, UR5, R0 ;  /* 0x0000000503007c24 */ /* 0x008fe4000f8e0200 */
[----:B------:R-:W-:Y:S01]  /*00e0*/  IMAD R13, R2, UR19, R13 ;  /* 0x00000013020d7c24 */ /* 0x000fe2000f8e020d */
[----:B----4-:R-:W-:Y:S06]  /*00f0*/  BRA.U !UP0, `(.L_x_0) ;  /* 0x0000000908207547 */ /* 0x010fec000b800000 */
[----:B------:R-:W-:Y:S01]  /*0100*/  UISETP.GE.U32.AND UP1, UPT, UR19, 0x8, UPT ;  /* 0x000000081300788c */ /* 0x000fe2000bf26070 */
[----:B------:R-:W-:Y:S01]  /*0110*/  MOV R15, RZ ;  /* 0x000000ff000f7202 */ /* 0x000fe20000000f00 */
[----:B------:R-:W-:Y:S01]  /*0120*/  ULOP3.LUT UR18, UR19, 0x7, URZ, 0xc0, !UPT ;  /* 0x0000000713127892 */ /* 0x000fe2000f8ec0ff */
[----:B------:R-:W-:-:S03]  /*0130*/  UMOV UR4, URZ ;  /* 0x000000ff00047c82 */ /* 0x000fc60008000000 */
[----:B------:R-:W-:-:S03]  /*0140*/  UISETP.NE.AND UP0, UPT, UR18, URZ, UPT ;  /* 0x000000ff1200728c */ /* 0x000fc6000bf05270 */
[----:B------:R-:W-:Y:S08]  /*0150*/  BRA.U !UP1, `(.L_x_1) ;  /* 0x0000000109f87547 */ /* 0x000ff0000b800000 */
[----:B------:R-:W0:Y:S01]  /*0160*/  LDCU.64 UR20, c[0x0][0x388] ;  /* 0x00007100ff1477ac */ /* 0x000e220008000a00 */
[----:B------:R-:W-:Y:S02]  /*0170*/  MOV R15, RZ ;  /* 0x000000ff000f7202 */ /* 0x000fe40000000f00 */
[----:B------:R-:W-:Y:S01]  /*0180*/  MOV R12, R13 ;  /* 0x0000000d000c7202 */ /* 0x000fe20000000f00 */
[----:B------:R-:W-:Y:S01]  /*0190*/  ULOP3.LUT UR4, UR19, 0x7ffffff8, URZ, 0xc0, !UPT ;  /* 0x7ffffff813047892 */ /* 0x000fe2000f8ec0ff */
[----:B------:R-:W-:-:S03]  /*01a0*/  MOV R14, R0 ;  /* 0x00000000000e7202 */ /* 0x000fc60000000f00 */
[----:B------:R-:W-:Y:S02]  /*01b0*/  UIADD3 UR5, UPT, UPT, -UR4, URZ, URZ ;  /* 0x000000ff04057290 */ /* 0x000fe4000fffe1ff */
[----:B0-----:R-:W-:Y:S02]  /*01c0*/  UIMAD.WIDE.U32 UR6, UR19, 0xc, UR20 ;  /* 0x0000000c130678a5 */ /* 0x001fe4000f8e0014 */
[----:B------:R-:W-:Y:S02]  /*01d0*/  UIMAD.WIDE.U32 UR8, UR19, 0x10, UR20 ;  /* 0x00000010130878a5 */ /* 0x000fe4000f8e0014 */
[----:B------:R-:W-:Y:S02]  /*01e0*/  UIMAD.WIDE.U32 UR10, UR19, 0x14, UR20 ;  /* 0x00000014130a78a5 */ /* 0x000fe4000f8e0014 */
[----:B------:R-:W-:Y:S02]  /*01f0*/  UIMAD.WIDE.U32 UR12, UR19, 0x18, UR20 ;  /* 0x00000018130c78a5 */ /* 0x000fe4000f8e0014 */
[----:B------:R-:W-:-:S12]  /*0200*/  UIMAD.WIDE.U32 UR14, UR19, 0x1c, UR20 ;  /* 0x0000001c130e78a5 */ /* 0x000fd8000f8e0014 */
.L_x_2:
[----:B------:R-:W0:Y:S01]  /*0210*/  LDC.64 R2, c[0x0][0x380] ;  /* 0x0000e000ff027b82 */ /* 0x000e220000000a00 */
[----:B------:R-:W-:Y:S01]  /*0220*/  HFMA2 R9, -RZ, RZ, 0, 2.384185791015625e-07 ;  /* 0x00000004ff097431 */ /* 0x000fe200000001ff */
[----:B------:R-:W-:Y:S02]  /*0230*/  UIMAD.WIDE.U32 UR24, UR19, 0x4, UR20 ;  /* 0x00000004131878a5 */ /* 0x000fe4000f8e0014 */
[----:B------:R-:W-:-:S04]  /*0240*/  UIMAD.WIDE.U32 UR22, UR19, 0x8, UR20 ;  /* 0x00000008131678a5 */ /* 0x000fc8000f8e0014 */
[----:B------:R-:W-:Y:S02]  /*0250*/  MOV R4, UR24 ;  /* 0x0000001800047c02 */ /* 0x000fe40008000f00 */
[----:B------:R-:W-:Y:S01]  /*0260*/  MOV R5, UR25 ;  /* 0x0000001900057c02 */ /* 0x000fe20008000f00 */
[C---:B------:R-:W-:Y:S01]  /*0270*/  IMAD.WIDE R8, R14.reuse, R9, UR20 ;  /* 0x000000140e087e25 */ /* 0x040fe2000f8e0209 */
[----:B------:R-:W-:Y:S02]  /*0280*/  MOV R6, UR22 ;  /* 0x0000001600067c02 */ /* 0x000fe40008000f00 */
[----:B------:R-:W-:Y:S01]  /*0290*/  MOV R7, UR23 ;  /* 0x0000001700077c02 */ /* 0x000fe20008000f00 */
[----:B------:R-:W-:Y:S01]  /*02a0*/  IMAD.WIDE R4, R14, 0x4, R4 ;  /* 0x000000040e047825 */ /* 0x000fe200078e0204 */
[----:B------:R1:W2:Y:S03]  /*02b0*/  LDG.E R21, desc[UR16][R8.64] ;  /* 0x0000001008157981 */ /* 0x0002a6000c1e1900 */
[----:B------:R-:W-:-:S02]  /*02c0*/  HFMA2 R11, -RZ, RZ, 0, 2.384185791015625e-07 ;  /* 0x00000004ff0b7431 */ /* 0x000fc400000001ff */
[----:B0-----:R-:W-:Y:S01]  /*02d0*/  IMAD.WIDE R2, R12, 0x4, R2 ;  /* 0x000000040c027825 */ /* 0x001fe200078e0202 */
[----:B------:R-:W-:Y:S01]  /*02e0*/  MOV R25, 0x4 ;  /* 0x0000000400197802 */ /* 0x000fe20000000f00 */
[----:B------:R0:W3:Y:S04]  /*02f0*/  LDG.E R19, desc[UR16][R4.64] ;  /* 0x0000001004137981 */ /* 0x0000e8000c1e1900 */
[----:B------:R-:W2:Y:S01]  /*0300*/  LDG.E R20, desc[UR16][R2.64] ;  /* 0x0000001002147981 */ /* 0x000ea2000c1e1900 */
[----:B------:R-:W-:-:S03]  /*0310*/  IMAD.WIDE R6, R14, 0x4, R6 ;  /* 0x000000040e067825 */ /* 0x000fc600078e0206 */
[----:B------:R-:W3:Y:S01]  /*0320*/  LDG.E R18, desc[UR16][R2.64+0x4] ;  /* 0x0000041002127981 */ /* 0x000ee2000c1e1900 */
[C---:B------:R-:W-:Y:S01]  /*0330*/  IMAD.WIDE R24, R14.reuse, R25, UR6 ;  /* 0x000000060e187e25 */ /* 0x040fe2000f8e0219 */
[----:B------:R-:W-:Y:S02]  /*0340*/  MOV R27, 0x4 ;  /* 0x00000004001b7802 */ /* 0x000fe40000000f00 */
[----:B------:R4:W5:Y:S01]  /*0350*/  LDG.E R17, desc[UR16][R6.64] ;  /* 0x0000001006117981 */ /* 0x000962000c1e1900 */
[----:B-1----:R-:W-:-:S03]  /*0360*/  IMAD.WIDE R8, R14, R11, UR8 ;  /* 0x000000080e087e25 */ /* 0x002fc6000f8e020b */
[----:B------:R-:W5:Y:S01]  /*0370*/  LDG.E R16, desc[UR16][R2.64+0x8] ;  /* 0x0000081002107981 */ /* 0x000f62000c1e1900 */
[----:B------:R-:W-:Y:S02]  /*0380*/  HFMA2 R29, -RZ, RZ, 0, 2.384185791015625e-07 ;  /* 0x00000004ff1d7431 */ /* 0x000fe400000001ff */
[C---:B0-----:R-:W-:Y:S01]  /*0390*/  IMAD.WIDE R4, R14.reuse, R27, UR10 ;  /* 0x0000000a0e047e25 */ /* 0x041fe2000f8e021b */
[----:B------:R-:W5:Y:S04]  /*03a0*/  LDG.E R23, desc[UR16][R24.64] ;  /* 0x0000001018177981 */ /* 0x000f68000c1e1900 */
[----:B------:R-:W5:Y:S01]  /*03b0*/  LDG.E R22, desc[UR16][R2.64+0xc] ;  /* 0x00000c1002167981 */ /* 0x000f62000c1e1900 */
[----:B----4-:R-:W-:-:S03]  /*03c0*/  IMAD.WIDE R6, R14, R11, UR12 ;  /* 0x0000000c0e067e25 */ /* 0x010fc6000f8e020b */
[----:B------:R-:W4:Y:S04]  /*03d0*/  LDG.E R9, desc[UR16][R8.64] ;  /* 0x0000001008097981 */ /* 0x000f28000c1e1900 */
[----:B------:R-:W4:Y:S01]  /*03e0*/  LDG.E R26, desc[UR16][R2.64+0x10] ;  /* 0x00001010021a7981 */ /* 0x000f22000c1e1900 */
[----:B------:R-:W-:-:S03]  /*03f0*/  IMAD.WIDE R10, R14, R29, UR14 ;  /* 0x0000000e0e0a7e25 */ /* 0x000fc6000f8e021d */
[----:B------:R0:W4:Y:S04]  /*0400*/  LDG.E R4, desc[UR16][R4.64] ;  /* 0x0000001004047981 */ /* 0x000128000c1e1900 */
[----:B------:R-:W4:Y:S04]  /*0410*/  LDG.E R27, desc[UR16][R2.64+0x14] ;  /* 0x00001410021b7981 */ /* 0x000f28000c1e1900 */
[----:B------:R-:W4:Y:S04]  /*0420*/  LDG.E R7, desc[UR16][R6.64] ;  /* 0x0000001006077981 */ /* 0x000f28000c1e1900 */
[----:B------:R-:W4:Y:S04]  /*0430*/  LDG.E R24, desc[UR16][R2.64+0x18] ;  /* 0x0000181002187981 */ /* 0x000f28000c1e1900 */
[----:B------:R-:W4:Y:S04]  /*0440*/  LDG.E R10, desc[UR16][R10.64] ;  /* 0x000000100a0a7981 */ /* 0x000f28000c1e1900 */
[----:B------:R-:W4:Y:S01]  /*0450*/  LDG.E R28, desc[UR16][R2.64+0x1c] ;  /* 0x00001c10021c7981 */ /* 0x000f22000c1e1900 */
[----:B------:R-:W-:-:S04]  /*0460*/  UIADD3 UR5, UPT, UPT, UR5, 0x8, URZ ;  /* 0x0000000805057890 */ /* 0x000fc8000fffe0ff */
[----:B------:R-:W-:Y:S01]  /*0470*/  UISETP.NE.AND UP1, UPT, UR5, URZ, UPT ;  /* 0x000000ff0500728c */ /* 0x000fe2000bf25270 */
[----:B0-----:R-:W-:Y:S02]  /*0480*/  MOV R5, UR19 ;  /* 0x0000001300057c02 */ /* 0x001fe40008000f00 */
[----:B------:R-:W-:Y:S02]  /*0490*/  IADD3 R12, PT, PT, R12, 0x8, RZ ;  /* 0x000000080c0c7810 */ /* 0x000fe40007ffe0ff */
[----:B------:R-:W-:Y:S01]  /*04a0*/  LEA R14, R5, R14, 0x3 ;  /* 0x0000000e050e7211 */ /* 0x000fe200078e18ff */
[----:B--2---:R-:W-:-:S04]  /*04b0*/  FFMA R21, R20, R21, R15 ;  /* 0x0000001514157223 */ /* 0x004fc8000000000f */
[----:B---3--:R-:W-:-:S04]  /*04c0*/  FFMA R19, R18, R19, R21 ;  /* 0x0000001312137223 */ /* 0x008fc80000000015 */
[----:B-----5:R-:W-:-:S04]  /*04d0*/  FFMA R17, R16, R17, R19 ;  /* 0x0000001110117223 */ /* 0x020fc80000000013 */
[----:B------:R-:W-:-:S04]  /*04e0*/  FFMA R17, R22, R23, R17 ;  /* 0x0000001716117223 */ /* 0x000fc80000000011 */
[----:B----4-:R-:W-:-:S04]  /*04f0*/  FFMA R26, R26, R9, R17 ;  /* 0x000000091a1a7223 */ /* 0x010fc80000000011 */
[----:B------:R-:W-:-:S04]  /*0500*/  FFMA R27, R27, R4, R26 ;  /* 0x000000041b1b7223 */ /* 0x000fc8000000001a */
[----:B------:R-:W-:-:S04]  /*0510*/  FFMA R7, R24, R7, R27 ;  /* 0x0000000718077223 */ /* 0x000fc8000000001b */
[----:B------:R-:W-:Y:S01]  /*0520*/  FFMA R15, R28, R10, R7 ;  /* 0x0000000a1c0f7223 */ /* 0x000fe20000000007 */
[----:B------:R-:W-:Y:S06]  /*0530*/  BRA.U UP1, `(.L_x_2) ;  /* 0xfffffffd01347547 */ /* 0x000fec000b83ffff */
.L_x_1:
[----:B------:R-:W-:Y:S05]  /*0540*/  BRA.U !UP0, `(.L_x_0) ;  /* 0x00000005080c7547 */ /* 0x000fea000b800000 */
[----:B------:R-:W-:Y:S02]  /*0550*/  UISETP.GE.U32.AND UP0, UPT, UR18, 0x4, UPT ;  /* 0x000000041200788c */ /* 0x000fe4000bf06070 */
[----:B------:R-:W-:-:S04]  /*0560*/  ULOP3.LUT UR5, UR19, 0x3, URZ, 0xc0, !UPT ;  /* 0x0000000313057892 */ /* 0x000fc8000f8ec0ff */
[----:B------:R-:W-:-:S03]  /*0570*/  UISETP.NE.AND UP1, UPT, UR5, URZ, UPT ;  /* 0x000000ff0500728c */ /* 0x000fc6000bf25270 */
[----:B------:R-:W-:Y:S08]  /*0580*/  BRA.U !UP0, `(.L_x_3) ;  /* 0x0000000108647547 */ /* 0x000ff0000b800000 */
[----:B------:R-:W0:Y:S01]  /*0590*/  LDC.64 R4, c[0x0][0x388] ;  /* 0x0000e200ff047b82 */ /* 0x000e220000000a00 */
[----:B------:R-:W-:Y:S02]  /*05a0*/  MOV R9, UR4 ;  /* 0x0000000400097c02 */ /* 0x000fe40008000f00 */
[----:B------:R-:W-:-:S03]  /*05b0*/  IADD3 R7, PT, PT, R13, UR4, RZ ;  /* 0x000000040d077c10 */ /* 0x000fc6000fffe0ff */
[----:B------:R-:W-:Y:S02]  /*05c0*/  IMAD R9, R9, UR19, R0 ;  /* 0x0000001309097c24 */ /* 0x000fe4000f8e0200 */
[----:B------:R-:W1:Y:S01]  /*05d0*/  LDC.64 R2, c[0x0][0x380] ;  /* 0x0000e000ff027b82 */ /* 0x000e620000000a00 */
[----:B------:R-:W-:Y:S01]  /*05e0*/  MOV R11, UR19 ;  /* 0x00000013000b7c02 */ /* 0x000fe20008000f00 */
[----:B0-----:R-:W-:Y:S01]  /*05f0*/  IMAD.WIDE R4, R9, 0x4, R4 ;  /* 0x0000000409047825 */ /* 0x001fe200078e0204 */
[----:B------:R-:W-:-:S03]  /*0600*/  MOV R9, UR19 ;  /* 0x0000001300097c02 */ /* 0x000fc60008000f00 */
[----:B-1----:R-:W-:-:S04]  /*0610*/  IMAD.WIDE R2, R7, 0x4, R2 ;  /* 0x0000000407027825 */ /* 0x002fc800078e0202 */
[C---:B------:R-:W-:Y:S01]  /*0620*/  IMAD.WIDE.U32 R6, R9.reuse, 0x4, R4 ;  /* 0x0000000409067825 */ /* 0x040fe200078e0004 */
[----:B------:R-:W2:Y:S04]  /*0630*/  LDG.E R12, desc[UR16][R2.64] ;  /* 0x00000010020c7981 */ /* 0x000ea8000c1e1900 */
[----:B------:R-:W2:Y:S01]  /*0640*/  LDG.E R4, desc[UR16][R4.64] ;  /* 0x0000001004047981 */ /* 0x000ea2000c1e1900 */
[----:B------:R-:W-:-:S03]  /*0650*/  IMAD.WIDE.U32 R8, R9, 0x4, R6 ;  /* 0x0000000409087825 */ /* 0x000fc600078e0006 */
[----:B------:R-:W3:Y:S04]  /*0660*/  LDG.E R6, desc[UR16][R6.64] ;  /* 0x0000001006067981 */ /* 0x000ee8000c1e1900 */
[----:B------:R-:W3:Y:S01]  /*0670*/  LDG.E R17, desc[UR16][R2.64+0x4] ;  /* 0x0000041002117981 */ /* 0x000ee2000c1e1900 */
[----:B------:R-:W-:-:S03]  /*0680*/  IMAD.WIDE.U32 R10, R11, 0x4, R8 ;  /* 0x000000040b0a7825 */ /* 0x000fc600078e0008 */
[----:B------:R-:W4:Y:S04]  /*0690*/  LDG.E R14, desc[UR16][R8.64] ;  /* 0x00000010080e7981 */ /* 0x000f28000c1e1900 */
[----:B------:R-:W4:Y:S04]  /*06a0*/  LDG.E R19, desc[UR16][R2.64+0x8] ;  /* 0x0000081002137981 */ /* 0x000f28000c1e1900 */
[----:B------:R-:W5:Y:S04]  /*06b0*/  LDG.E R21, desc[UR16][R2.64+0xc] ;  /* 0x00000c1002157981 */ /* 0x000f68000c1e1900 */
[----:B------:R-:W5:Y:S01]  /*06c0*/  LDG.E R10, desc[UR16][R10.64] ;  /* 0x000000100a0a7981 */ /* 0x000f62000c1e1900 */
[----:B------:R-:W-:Y:S01]  /*06d0*/  UIADD3 UR4, UPT, UPT, UR4, 0x4, URZ ;  /* 0x0000000404047890 */ /* 0x000fe2000fffe0ff */
[----:B--2---:R-:W-:-:S04]  /*06e0*/  FFMA R4, R12, R4, R15 ;  /* 0x000000040c047223 */ /* 0x004fc8000000000f */
[----:B---3--:R-:W-:-:S04]  /*06f0*/  FFMA R4, R17, R6, R4 ;  /* 0x0000000611047223 */ /* 0x008fc80000000004 */
[----:B----4-:R-:W-:-:S04]  /*0700*/  FFMA R4, R19, R14, R4 ;  /* 0x0000000e13047223 */ /* 0x010fc80000000004 */
[----:B-----5:R-:W-:-:S07]  /*0710*/  FFMA R15, R21, R10, R4 ;  /* 0x0000000a150f7223 */ /* 0x020fce0000000004 */
.L_x_3:
[----:B------:R-:W-:Y:S05]  /*0720*/  BRA.U !UP1, `(.L_x_0) ;  /* 0x0000000109947547 */ /* 0x000fea000b800000 */
[----:B------:R-:W-:Y:S01]  /*0730*/  UISETP.NE.AND UP0, UPT, UR5, 0x1, UPT ;  /* 0x000000010500788c */ /* 0x000fe2000bf05270 */
[----:B------:R-:W-:Y:S01]  /*0740*/  MOV R3, UR4 ;  /* 0x0000000400037c02 */ /* 0x000fe20008000f00 */
[----:B------:R-:W-:Y:S02]  /*0750*/  ULOP3.LUT UR5, UR19, 0x1, URZ, 0xc0, !UPT ;  /* 0x0000000113057892 */ /* 0x000fe4000f8ec0ff */
[----:B------:R-:W-:Y:S02]  /*0760*/  MOV R5, UR19 ;  /* 0x0000001300057c02 */ /* 0x000fe40008000f00 */
[----:B------:R-:W-:Y:S01]  /*0770*/  UISETP.NE.U32.AND UP1, UPT, UR5, 0x1, UPT ;  /* 0x000000010500788c */ /* 0x000fe2000bf25070 */
[----:B------:R-:W-:-:S04]  /*0780*/  PLOP3.LUT P0, PT, PT, PT, UP0, 0x80, 0x8 ;  /* 0x000000000008781c */ /* 0x000fc80003f0f008 */
[----:B------:R-:W0:Y:S01]  /*0790*/  @UP0 LDCU.128 UR8, c[0x0][0x380] ;  /* 0x00007000ff0807ac */ /* 0x000e220008000c00 */
[----:B------:R-:W-:-:S05]  /*07a0*/  PLOP3.LUT P1, PT, PT, PT, UP1, 0x80, 0x8 ;  /* 0x000000000008781c */ /* 0x000fca0003f2f018 */
[----:B------:R-:W1:Y:S03]  /*07b0*/  @!UP1 LDCU.128 UR12, c[0x0][0x380] ;  /* 0x00007000ff0c97ac */ /* 0x000e660008000c00 */
[----:B------:R-:W-:Y:S01]  /*07c0*/  @P0 IMAD R3, R3, UR19, R0 ;  /* 0x0000001303030c24 */ /* 0x000fe2000f8e0200 */
[----:B0-----:R-:W-:Y:S02]  /*07d0*/  MOV R10, UR10 ;  /* 0x0000000a000a7c02 */ /* 0x001fe40008000f00 */
[----:B------:R-:W-:Y:S02]  /*07e0*/  MOV R11, UR11 ;  /* 0x0000000b000b7c02 */ /* 0x000fe40008000f00 */
[----:B------:R-:W-:Y:S02]  /*07f0*/  MOV R8, UR8 ;  /* 0x0000000800087c02 */ /* 0x000fe40008000f00 */
[----:B------:R-:W-:Y:S01]  /*0800*/  MOV R9, UR9 ;  /* 0x0000000900097c02 */ /* 0x000fe20008000f00 */
[----:B------:R-:W-:Y:S01]  /*0810*/  @P0 IMAD.WIDE R10, R3, 0x4, R10 ;  /* 0x00000004030a0825 */ /* 0x000fe200078e020a */
[----:B------:R-:W-:Y:S01]  /*0820*/  @P0 IADD3 R3, PT, PT, R13, UR4, RZ ;  /* 0x000000040d030c10 */ /* 0x000fe2000fffe0ff */
[----:B------:R-:W-:Y:S01]  /*0830*/  @UP0 UIADD3 UR4, UPT, UPT, UR4, 0x2, URZ ;  /* 0x0000000204040890 */ /* 0x000fe2000fffe0ff */
[----:B-1----:R-:W-:-:S02]  /*0840*/  MOV R4, UR12 ;  /* 0x0000000c00047c02 */ /* 0x002fc40008000f00 */
[----:B------:R-:W-:Y:S01]  /*0850*/  MOV R6, UR14 ;  /* 0x0000000e00067c02 */ /* 0x000fe20008000f00 */
[----:B------:R-:W-:Y:S01]  /*0860*/  @P0 IMAD.WIDE R8, R3, 0x4, R8 ;  /* 0x0000000403080825 */ /* 0x000fe200078e0208 */
[----:B------:R-:W-:Y:S01]  /*0870*/  MOV R7, UR15 ;  /* 0x0000000f00077c02 */ /* 0x000fe20008000f00 */
[----:B------:R-:W2:Y:S01]  /*0880*/  @P0 LDG.E R14, desc[UR16][R10.64] ;  /* 0x000000100a0e0981 */ /* 0x000ea2000c1e1900 */
[----:B------:R-:W-:Y:S01]  /*0890*/  MOV R19, UR4 ;  /* 0x0000000400137c02 */ /* 0x000fe20008000f00 */
[----:B------:R-:W-:Y:S01]  /*08a0*/  @P0 IMAD.WIDE.U32 R2, R5, 0x4, R10 ;  /* 0x0000000405020825 */ /* 0x000fe200078e000a */
[----:B------:R-:W-:Y:S01]  /*08b0*/  MOV R5, UR13 ;  /* 0x0000000d00057c02 */ /* 0x000fe20008000f00 */
[----:B------:R-:W2:Y:S01]  /*08c0*/  @P0 LDG.E R12, desc[UR16][R8.64] ;  /* 0x00000010080c0981 */ /* 0x000ea2000c1e1900 */
[----:B------:R-:W-:Y:S01]  /*08d0*/  @!P1 IADD3 R17, PT, PT, R13, UR4, RZ ;  /* 0x000000040d119c10 */ /* 0x000fe2000fffe0ff */
[----:B------:R-:W-:Y:S02]  /*08e0*/  @!P1 IMAD R19, R19, UR19, R0 ;  /* 0x0000001313139c24 */ /* 0x000fe4000f8e0200 */
[----:B------:R-:W3:Y:S02]  /*08f0*/  @P0 LDG.E R21, desc[UR16][R8.64+0x4] ;  /* 0x0000041008150981 */ /* 0x000ee4000c1e1900 */
[----:B------:R-:W-:-:S02]  /*0900*/  @!P1 IMAD.WIDE R4, R17, 0x4, R4 ;  /* 0x0000000411049825 */ /* 0x000fc400078e0204 */
[----:B------:R-:W3:Y:S02]  /*0910*/  @P0 LDG.E R2, desc[UR16][R2.64] ;  /* 0x0000001002020981 */ /* 0x000ee4000c1e1900 */
[----:B------:R-:W-:Y:S02]  /*0920*/  @!P1 IMAD.WIDE R6, R19, 0x4, R6 ;  /* 0x0000000413069825 */ /* 0x000fe400078e0206 */
[----:B------:R-:W4:Y:S04]  /*0930*/  @!P1 LDG.E R4, desc[UR16][R4.64] ;  /* 0x0000001004049981 */ /* 0x000f28000c1e1900 */
[----:B------:R-:W4:Y:S01]  /*0940*/  @!P1 LDG.E R6, desc[UR16][R6.64] ;  /* 0x0000001006069981 */ /* 0x000f22000c1e1900 */
[----:B--2---:R-:W-:-:S04]  /*0950*/  @P0 FFMA R12, R12, R14, R15 ;  /* 0x0000000e0c0c0223 */ /* 0x004fc8000000000f */
[----:B---3--:R-:W-:-:S04]  /*0960*/  @P0 FFMA R15, R21, R2, R12 ;  /* 0x00000002150f0223 */ /* 0x008fc8000000000c */
[----:B----4-:R-:W-:-:S07]  /*0970*/  @!P1 FFMA R15, R4, R6, R15 ;  /* 0x00000006040f9223 */ /* 0x010fce000000000f */
.L_x_0:
[----:B------:R-:W0:Y:S01]  /*0980*/  LDC.64 R2, c[0x0][0x390] ;  /* 0x0000e400ff027b82 */ /* 0x000e220000000a00 */
[----:B------:R-:W-:-:S05]  /*0990*/  IADD3 R13, PT, PT, R13, R0, RZ ;  /* 0x000000000d0d7210 */ /* 0x000fca0007ffe0ff */
[----:B0-----:R-:W-:-:S05]  /*09a0*/  IMAD.WIDE R2, R13, 0x4, R2 ;  /* 0x000000040d027825 */ /* 0x001fca00078e0202 */
[----:B------:R-:W-:Y:S01]  /*09b0*/  STG.E desc[UR16][R2.64], R15 ;  /* 0x0000000f02007986 */ /* 0x000fe2000c101910 */
[----:B------:R-:W-:Y:S05]  /*09c0*/  EXIT ;  /* 0x000000000000794d */ /* 0x000fea0003800000 */
.L_x_4:
[----:B------:R-:W-:-:S00]  /*09d0*/  BRA `(.L_x_4) ;  /* 0xfffffffc00fc7947 */ /* 0x000fc0000383ffff */
[----:B------:R-:W-:-:S00]  /*09e0*/  NOP ;  /* 0x0000000000007918 */ /* 0x000fc00000000000 */
        /* <DEDUP_REMOVED lines=9> */
.L_x_5:


//--------------------- .nv.shared.reserved.0     --------------------------
	.section	.nv.shared.reserved.0,"aw",@nobits
	.weak		__nv_reservedSMEM_offset_0_alias
	.size		__nv_reservedSMEM_offset_0_alias, 0, 64
	.other		__nv_reservedSMEM_offset_0_alias,@"STO_CUDA_RESERVED_SHARED STV_DEFAULT"
__nv_reservedSMEM_offset_0_alias:
	.zero		0
	.zero		64


//--------------------- .nv.constant0._Z19Multiply_Matrix_GPUPfS_S_ii --------------------------
	.section	.nv.constant0._Z19Multiply_Matrix_GPUPfS_S_ii,"a",@progbits
	.sectionflags	@""
	.align	4
.nv.constant0._Z19Multiply_Matrix_GPUPfS_S_ii:
	.zero		928


//--------------------- SYMBOLS --------------------------

	.type		.nv.reservedSmem.offset0,@object
	.size		.nv.reservedSmem.offset0,0x4
